	.headerflags	@"EF_CUDA_TEXMODE_UNIFIED EF_CUDA_64BIT_ADDRESS EF_CUDA_ACCELERATORS EF_CUDA_SM90 EF_CUDA_VIRTUAL_SM(EF_CUDA_SM90)"
	.elftype	@"ET_EXEC"


//--------------------- .nv.info                  --------------------------
	.section	.nv.info,"",@"SHT_CUDA_INFO"
	.align	4


	//----- nvinfo : EIATTR_REGCOUNT
	.align		4
        /*0000*/ 	.byte	0x04, 0x2f
        /*0002*/ 	.short	(.L_1 - .L_0)
	.align		4
.L_0:
        /*0004*/ 	.word	index@(triton_poi_fused_permute_copy_26)
        /*0008*/ 	.word	0x00000012


	//----- nvinfo : EIATTR_FRAME_SIZE
	.align		4
.L_1:
        /*000c*/ 	.byte	0x04, 0x11
        /*000e*/ 	.short	(.L_3 - .L_2)
	.align		4
.L_2:
        /*0010*/ 	.word	index@(triton_poi_fused_permute_copy_26)
        /*0014*/ 	.word	0x00000000


	//----- nvinfo : EIATTR_MIN_STACK_SIZE
	.align		4
.L_3:
        /*0018*/ 	.byte	0x04, 0x12
        /*001a*/ 	.short	(.L_5 - .L_4)
	.align		4
.L_4:
        /*001c*/ 	.word	index@(triton_poi_fused_permute_copy_26)
        /*0020*/ 	.word	0x00000000
.L_5:


//--------------------- .nv.info.triton_poi_fused_permute_copy_26 --------------------------
	.section	.nv.info.triton_poi_fused_permute_copy_26,"",@"SHT_CUDA_INFO"
	.sectionflags	@""
	.align	4


	//----- nvinfo : EIATTR_CUDA_API_VERSION
	.align		4
        /*0000*/ 	.byte	0x04, 0x37
        /*0002*/ 	.short	(.L_7 - .L_6)
.L_6:
        /*0004*/ 	.word	0x00000080


	//----- nvinfo : EIATTR_KPARAM_INFO
	.align		4
.L_7:
        /*0008*/ 	.byte	0x04, 0x17
        /*000a*/ 	.short	(.L_9 - .L_8)
.L_8:
        /*000c*/ 	.word	0x00000000
        /*0010*/ 	.short	0x0003
        /*0012*/ 	.short	0x0018
        /*0014*/ 	.byte	0x00, 0xf4, 0x21, 0x00


	//----- nvinfo : EIATTR_KPARAM_INFO
	.align		4
.L_9:
        /*0018*/ 	.byte	0x04, 0x17
        /*001a*/ 	.short	(.L_11 - .L_10)
.L_10:
        /*001c*/ 	.word	0x00000000
        /*0020*/ 	.short	0x0002
        /*0022*/ 	.short	0x0010
        /*0024*/ 	.byte	0x00, 0xf0, 0x11, 0x00


	//----- nvinfo : EIATTR_KPARAM_INFO
	.align		4
.L_11:
        /*0028*/ 	.byte	0x04, 0x17
        /*002a*/ 	.short	(.L_13 - .L_12)
.L_12:
        /*002c*/ 	.word	0x00000000
        /*0030*/ 	.short	0x0001
        /*0032*/ 	.short	0x0008
        /*0034*/ 	.byte	0x00, 0xf4, 0x21, 0x00


	//----- nvinfo : EIATTR_KPARAM_INFO
	.align		4
.L_13:
        /*0038*/ 	.byte	0x04, 0x17
        /*003a*/ 	.short	(.L_15 - .L_14)
.L_14:
        /*003c*/ 	.word	0x00000000
        /*0040*/ 	.short	0x0000
        /*0042*/ 	.short	0x0000
        /*0044*/ 	.byte	0x00, 0xf4, 0x21, 0x00


	//----- nvinfo : EIATTR_SPARSE_MMA_MASK
	.align		4
.L_15:
        /*0048*/ 	.byte	0x03, 0x50
        /*004a*/ 	.short	0x0000


	//----- nvinfo : EIATTR_MAXREG_COUNT
	.align		4
        /*004c*/ 	.byte	0x03, 0x1b
        /*004e*/ 	.short	0x00ff


	//----- nvinfo : EIATTR_EXIT_INSTR_OFFSETS
	.align		4
        /*0050*/ 	.byte	0x04, 0x1c
        /*0052*/ 	.short	(.L_17 - .L_16)


	//   ....[0]....
.L_16:
        /*0054*/ 	.word	0x00000150


	//   ....[1]....
        /*0058*/ 	.word	0x00000170


	//----- nvinfo : EIATTR_REQNTID
	.align		4
.L_17:
        /*005c*/ 	.byte	0x04, 0x10
        /*005e*/ 	.short	(.L_19 - .L_18)
.L_18:
        /*0060*/ 	.word	0x00000080
        /*0064*/ 	.word	0x00000001
        /*0068*/ 	.word	0x00000001


	//----- nvinfo : EIATTR_CBANK_PARAM_SIZE
	.align		4
.L_19:
        /*006c*/ 	.byte	0x03, 0x19
        /*006e*/ 	.short	0x0020


	//----- nvinfo : EIATTR_PARAM_CBANK
	.align		4
        /*0070*/ 	.byte	0x04, 0x0a
        /*0072*/ 	.short	(.L_21 - .L_20)
	.align		4
.L_20:
        /*0074*/ 	.word	index@(.nv.constant0.triton_poi_fused_permute_copy_26)
        /*0078*/ 	.short	0x0210
        /*007a*/ 	.short	0x0020


	//----- nvinfo : EIATTR_SW_WAR
	.align		4
.L_21:
        /*007c*/ 	.byte	0x04, 0x36
        /*007e*/ 	.short	(.L_23 - .L_22)
.L_22:
        /*0080*/ 	.word	0x00000008
.L_23:


//--------------------- .nv.callgraph             --------------------------
	.section	.nv.callgraph,"",@"SHT_CUDA_CALLGRAPH"
	.align	4
	.sectionentsize	8
	.align		4
        /*0000*/ 	.word	0x00000000
	.align		4
        /*0004*/ 	.word	0xffffffff
	.align		4
        /*0008*/ 	.word	0x00000000
	.align		4
        /*000c*/ 	.word	0xfffffffe
	.align		4
        /*0010*/ 	.word	0x00000000
	.align		4
        /*0014*/ 	.word	0xfffffffd
	.align		4
        /*0018*/ 	.word	0x00000000
	.align		4
        /*001c*/ 	.word	0xfffffffc


//--------------------- .text.triton_poi_fused_permute_copy_26 --------------------------
	.section	.text.triton_poi_fused_permute_copy_26,"ax",@progbits
	.align	128
        .global         triton_poi_fused_permute_copy_26
        .type           triton_poi_fused_permute_copy_26,@function
        .size           triton_poi_fused_permute_copy_26,(.L_x_1 - triton_poi_fused_permute_copy_26)
        .other          triton_poi_fused_permute_copy_26,@"STO_CUDA_ENTRY STV_DEFAULT"
triton_poi_fused_permute_copy_26:
.text.triton_poi_fused_permute_copy_26:
[----:B------:R-:W0:Y:S01]  /*0000*/  LDC R1, c[0x0][0x28] ;  /* 0x00000a00ff017b82 */ /* 0x000e220000000800 */
[----:B------:R-:W1:Y:S07]  /*0010*/  S2R R0, SR_TID.X ;  /* 0x0000000000007919 */ /* 0x000e6e0000002100 */
[----:B------:R-:W2:Y:S01]  /*0020*/  LDC.64 R2, c[0x0][0x210] ;  /* 0x00008400ff027b82 */ /* 0x000ea20000000a00 */
[----:B------:R-:W-:Y:S02]  /*0030*/  CS2R R4, SRZ ;  /* 0x0000000000047805 */ /* 0x000fe4000001ff00 */
[----:B------:R-:W-:Y:S01]  /*0040*/  CS2R R6, SRZ ;  /* 0x0000000000067805 */ /* 0x000fe2000001ff00 */
[----:B------:R-:W3:Y:S01]  /*0050*/  S2R R11, SR_CTAID.X ;  /* 0x00000000000b7919 */ /* 0x000ee20000002500 */
[----:B------:R-:W-:Y:S01]  /*0060*/  ULDC.64 UR4, c[0x0][0x208] ;  /* 0x0000820000047ab9 */ /* 0x000fe20000000a00 */
[----:B------:R-:W-:-:S02]  /*0070*/  CS2R R12, SRZ ;  /* 0x00000000000c7805 */ /* 0x000fc4000001ff00 */
[----:B------:R-:W4:Y:S01]  /*0080*/  LDC.64 R8, c[0x0][0x218] ;  /* 0x00008600ff087b82 */ /* 0x000f220000000a00 */
[----:B-1----:R-:W-:-:S05]  /*0090*/  IMAD.SHL.U32 R0, R0, 0x4, RZ ;  /* 0x0000000400007824 */ /* 0x002fca00078e00ff */
[----:B------:R-:W-:-:S05]  /*00a0*/  LOP3.LUT R0, R0, 0x1fc, RZ, 0xc0, !PT ;  /* 0x000001fc00007812 */ /* 0x000fca00078ec0ff */
[----:B---3--:R-:W-:-:S04]  /*00b0*/  IMAD R11, R11, 0x400, R0 ;  /* 0x000004000b0b7824 */ /* 0x008fc800078e0200 */
[C---:B--2---:R-:W-:Y:S01]  /*00c0*/  IMAD.WIDE R2, R11.reuse, 0x4, R2 ;  /* 0x000000040b027825 */ /* 0x044fe200078e0202 */
[----:B------:R-:W-:-:S03]  /*00d0*/  ISETP.GE.AND P0, PT, R11, 0x138800, PT ;  /* 0x001388000b00780c */ /* 0x000fc60003f06270 */
[----:B------:R-:W-:-:S05]  /*00e0*/  VIADD R0, R11, 0x200 ;  /* 0x000002000b007836 */ /* 0x000fca0000000000 */
[----:B------:R-:W-:-:S05]  /*00f0*/  ISETP.GE.AND P1, PT, R0, 0x138800, PT ;  /* 0x001388000000780c */ /* 0x000fca0003f26270 */
[----:B------:R-:W2:Y:S01]  /*0100*/  @!P0 LDG.E.128 R4, desc[UR4][R2.64] ;  /* 0x0000000402048981 */ /* 0x000ea2000c1e1d00 */
[----:B------:R-:W-:Y:S01]  /*0110*/  CS2R R14, SRZ ;  /* 0x00000000000e7805 */ /* 0x000fe2000001ff00 */
[----:B----4-:R-:W-:-:S06]  /*0120*/  IMAD.WIDE R8, R11, 0x4, R8 ;  /* 0x000000040b087825 */ /* 0x010fcc00078e0208 */
[----:B------:R1:W5:Y:S04]  /*0130*/  @!P1 LDG.E.128 R12, desc[UR4][R2.64+0x800] ;  /* 0x00080004020c9981 */ /* 0x000368000c1e1d00 */
[----:B--2---:R1:W-:Y:S01]  /*0140*/  @!P0 STG.E.128 desc[UR4][R8.64], R4 ;  /* 0x0000000408008986 */ /* 0x0043e2000c101d04 */
[----:B0-----:R-:W-:Y:S05]  /*0150*/  @P1 EXIT ;  /* 0x000000000000194d */ /* 0x001fea0003800000 */
[----:B-----5:R-:W-:Y:S01]  /*0160*/  STG.E.128 desc[UR4][R8.64+0x800], R12 ;  /* 0x0008000c08007986 */ /* 0x020fe2000c101d04 */
[----:B------:R-:W-:Y:S05]  /*0170*/  EXIT ;  /* 0x000000000000794d */ /* 0x000fea0003800000 */
.L_x_0:
[----:B------:R-:W-:-:S00]  /*0180*/  BRA `(.L_x_0) ;  /* 0xfffffffc00fc7947 */ /* 0x000fc0000383ffff */
[----:B------:R-:W-:-:S00]  /*0190*/  NOP ;  /* 0x0000000000007918 */ /* 0x000fc00000000000 */
        /* <DEDUP_REMOVED lines=14> */
.L_x_1:


//--------------------- .nv.shared.reserved.0     --------------------------
	.section	.nv.shared.reserved.0,"aw",@nobits
	.weak		__nv_reservedSMEM_offset_0_alias
	.size		__nv_reservedSMEM_offset_0_alias, 0, 0
	.other		__nv_reservedSMEM_offset_0_alias,@"STO_CUDA_RESERVED_SHARED STV_DEFAULT"
__nv_reservedSMEM_offset_0_alias:
	.zero		0


//--------------------- .nv.constant0.triton_poi_fused_permute_copy_26 --------------------------
	.section	.nv.constant0.triton_poi_fused_permute_copy_26,"a",@progbits
	.sectionflags	@""
	.align	4
.nv.constant0.triton_poi_fused_permute_copy_26:
	.zero		560


//--------------------- SYMBOLS --------------------------

	.type		.nv.reservedSmem.offset0,@object
	.size		.nv.reservedSmem.offset0,0x4
